//
// Generated by NVIDIA NVVM Compiler
//
// Compiler Build ID: CL-36424714
// Cuda compilation tools, release 13.0, V13.0.88
// Based on NVVM 20.0.0
//

.version 9.0
.target sm_100
.address_size 64

	// .globl	_Z6kernelPjS_S_jj

.visible .entry _Z6kernelPjS_S_jj(
	.param .u64 .ptr .align 1 _Z6kernelPjS_S_jj_param_0,
	.param .u64 .ptr .align 1 _Z6kernelPjS_S_jj_param_1,
	.param .u64 .ptr .align 1 _Z6kernelPjS_S_jj_param_2,
	.param .u32 _Z6kernelPjS_S_jj_param_3,
	.param .u32 _Z6kernelPjS_S_jj_param_4
)
{
	.reg .pred 	%p<7>;
	.reg .b32 	%r<165>;
	.reg .b64 	%rd<48>;

	ld.param.u64 	%rd8, [_Z6kernelPjS_S_jj_param_0];
	ld.param.u64 	%rd6, [_Z6kernelPjS_S_jj_param_1];
	ld.param.u64 	%rd7, [_Z6kernelPjS_S_jj_param_2];
	ld.param.u32 	%r7, [_Z6kernelPjS_S_jj_param_3];
	ld.param.u32 	%r8, [_Z6kernelPjS_S_jj_param_4];
	cvta.to.global.u64 	%rd1, %rd8;
	mov.b32 	%r10, 0;
	mov.u32 	%r164, %r10;
	// begin inline asm
	mov.u32 %r9, %smid;
	// end inline asm
	setp.eq.s32 	%p1, %r7, 0;
	@%p1 bra 	$L__BB0_6;
	mov.u32 	%r12, %tid.x;
	cvta.to.global.u64 	%rd10, %rd6;
	shr.u32 	%r13, %r12, 2;
	and.b32  	%r2, %r13, 248;
	shl.b32 	%r14, %r12, 2;
	cvt.u64.u32 	%rd11, %r14;
	and.b64  	%rd12, %rd11, 124;
	add.s64 	%rd3, %rd10, %rd12;
	shl.b32 	%r15, %r9, 8;
	mul.wide.u32 	%rd13, %r15, 4;
	add.s64 	%rd4, %rd1, %rd13;
	cvta.to.global.u64 	%rd5, %rd7;
	mov.b32 	%r162, 0;
$L__BB0_2:
	mul.wide.u32 	%rd14, %r162, 4;
	add.s64 	%rd15, %rd5, %rd14;
	ld.global.u32 	%r16, [%rd15];
	setp.ne.s32 	%p2, %r9, %r16;
	setp.ge.u32 	%p3, %r162, %r8;
	or.pred  	%p4, %p3, %p2;
	@%p4 bra 	$L__BB0_5;
	mov.b32 	%r163, 0;
$L__BB0_4:
	ld.global.u32 	%r18, [%rd3];
	shl.b32 	%r19, %r18, 8;
	or.b32  	%r20, %r19, %r2;
	mul.wide.u32 	%rd16, %r20, 4;
	add.s64 	%rd17, %rd1, %rd16;
	ld.global.u32 	%r21, [%rd17];
	mov.u32 	%r22, %r164;
	add.s32 	%r23, %r22, %r21;
	mov.u32 	%r164, %r23;
	mov.u32 	%r24, %r164;
	add.s32 	%r25, %r24, %r21;
	mov.u32 	%r164, %r25;
	mov.u32 	%r26, %r164;
	st.global.u32 	[%rd4], %r26;
	ld.global.u32 	%r27, [%rd3];
	shl.b32 	%r28, %r27, 8;
	or.b32  	%r29, %r28, %r2;
	mul.wide.u32 	%rd18, %r29, 4;
	add.s64 	%rd19, %rd1, %rd18;
	ld.global.u32 	%r30, [%rd19];
	mov.u32 	%r31, %r164;
	add.s32 	%r32, %r31, %r30;
	mov.u32 	%r164, %r32;
	mov.u32 	%r33, %r164;
	add.s32 	%r34, %r33, %r30;
	mov.u32 	%r164, %r34;
	mov.u32 	%r35, %r164;
	st.global.u32 	[%rd4], %r35;
	ld.global.u32 	%r36, [%rd3];
	shl.b32 	%r37, %r36, 8;
	or.b32  	%r38, %r37, %r2;
	mul.wide.u32 	%rd20, %r38, 4;
	add.s64 	%rd21, %rd1, %rd20;
	ld.global.u32 	%r39, [%rd21];
	mov.u32 	%r40, %r164;
	add.s32 	%r41, %r40, %r39;
	mov.u32 	%r164, %r41;
	mov.u32 	%r42, %r164;
	add.s32 	%r43, %r42, %r39;
	mov.u32 	%r164, %r43;
	mov.u32 	%r44, %r164;
	st.global.u32 	[%rd4], %r44;
	ld.global.u32 	%r45, [%rd3];
	shl.b32 	%r46, %r45, 8;
	or.b32  	%r47, %r46, %r2;
	mul.wide.u32 	%rd22, %r47, 4;
	add.s64 	%rd23, %rd1, %rd22;
	ld.global.u32 	%r48, [%rd23];
	mov.u32 	%r49, %r164;
	add.s32 	%r50, %r49, %r48;
	mov.u32 	%r164, %r50;
	mov.u32 	%r51, %r164;
	add.s32 	%r52, %r51, %r48;
	mov.u32 	%r164, %r52;
	mov.u32 	%r53, %r164;
	st.global.u32 	[%rd4], %r53;
	ld.global.u32 	%r54, [%rd3];
	shl.b32 	%r55, %r54, 8;
	or.b32  	%r56, %r55, %r2;
	mul.wide.u32 	%rd24, %r56, 4;
	add.s64 	%rd25, %rd1, %rd24;
	ld.global.u32 	%r57, [%rd25];
	mov.u32 	%r58, %r164;
	add.s32 	%r59, %r58, %r57;
	mov.u32 	%r164, %r59;
	mov.u32 	%r60, %r164;
	add.s32 	%r61, %r60, %r57;
	mov.u32 	%r164, %r61;
	mov.u32 	%r62, %r164;
	st.global.u32 	[%rd4], %r62;
	ld.global.u32 	%r63, [%rd3];
	shl.b32 	%r64, %r63, 8;
	or.b32  	%r65, %r64, %r2;
	mul.wide.u32 	%rd26, %r65, 4;
	add.s64 	%rd27, %rd1, %rd26;
	ld.global.u32 	%r66, [%rd27];
	mov.u32 	%r67, %r164;
	add.s32 	%r68, %r67, %r66;
	mov.u32 	%r164, %r68;
	mov.u32 	%r69, %r164;
	add.s32 	%r70, %r69, %r66;
	mov.u32 	%r164, %r70;
	mov.u32 	%r71, %r164;
	st.global.u32 	[%rd4], %r71;
	ld.global.u32 	%r72, [%rd3];
	shl.b32 	%r73, %r72, 8;
	or.b32  	%r74, %r73, %r2;
	mul.wide.u32 	%rd28, %r74, 4;
	add.s64 	%rd29, %rd1, %rd28;
	ld.global.u32 	%r75, [%rd29];
	mov.u32 	%r76, %r164;
	add.s32 	%r77, %r76, %r75;
	mov.u32 	%r164, %r77;
	mov.u32 	%r78, %r164;
	add.s32 	%r79, %r78, %r75;
	mov.u32 	%r164, %r79;
	mov.u32 	%r80, %r164;
	st.global.u32 	[%rd4], %r80;
	ld.global.u32 	%r81, [%rd3];
	shl.b32 	%r82, %r81, 8;
	or.b32  	%r83, %r82, %r2;
	mul.wide.u32 	%rd30, %r83, 4;
	add.s64 	%rd31, %rd1, %rd30;
	ld.global.u32 	%r84, [%rd31];
	mov.u32 	%r85, %r164;
	add.s32 	%r86, %r85, %r84;
	mov.u32 	%r164, %r86;
	mov.u32 	%r87, %r164;
	add.s32 	%r88, %r87, %r84;
	mov.u32 	%r164, %r88;
	mov.u32 	%r89, %r164;
	st.global.u32 	[%rd4], %r89;
	ld.global.u32 	%r90, [%rd3];
	shl.b32 	%r91, %r90, 8;
	or.b32  	%r92, %r91, %r2;
	mul.wide.u32 	%rd32, %r92, 4;
	add.s64 	%rd33, %rd1, %rd32;
	ld.global.u32 	%r93, [%rd33];
	mov.u32 	%r94, %r164;
	add.s32 	%r95, %r94, %r93;
	mov.u32 	%r164, %r95;
	mov.u32 	%r96, %r164;
	add.s32 	%r97, %r96, %r93;
	mov.u32 	%r164, %r97;
	mov.u32 	%r98, %r164;
	st.global.u32 	[%rd4], %r98;
	ld.global.u32 	%r99, [%rd3];
	shl.b32 	%r100, %r99, 8;
	or.b32  	%r101, %r100, %r2;
	mul.wide.u32 	%rd34, %r101, 4;
	add.s64 	%rd35, %rd1, %rd34;
	ld.global.u32 	%r102, [%rd35];
	mov.u32 	%r103, %r164;
	add.s32 	%r104, %r103, %r102;
	mov.u32 	%r164, %r104;
	mov.u32 	%r105, %r164;
	add.s32 	%r106, %r105, %r102;
	mov.u32 	%r164, %r106;
	mov.u32 	%r107, %r164;
	st.global.u32 	[%rd4], %r107;
	ld.global.u32 	%r108, [%rd3];
	shl.b32 	%r109, %r108, 8;
	or.b32  	%r110, %r109, %r2;
	mul.wide.u32 	%rd36, %r110, 4;
	add.s64 	%rd37, %rd1, %rd36;
	ld.global.u32 	%r111, [%rd37];
	mov.u32 	%r112, %r164;
	add.s32 	%r113, %r112, %r111;
	mov.u32 	%r164, %r113;
	mov.u32 	%r114, %r164;
	add.s32 	%r115, %r114, %r111;
	mov.u32 	%r164, %r115;
	mov.u32 	%r116, %r164;
	st.global.u32 	[%rd4], %r116;
	ld.global.u32 	%r117, [%rd3];
	shl.b32 	%r118, %r117, 8;
	or.b32  	%r119, %r118, %r2;
	mul.wide.u32 	%rd38, %r119, 4;
	add.s64 	%rd39, %rd1, %rd38;
	ld.global.u32 	%r120, [%rd39];
	mov.u32 	%r121, %r164;
	add.s32 	%r122, %r121, %r120;
	mov.u32 	%r164, %r122;
	mov.u32 	%r123, %r164;
	add.s32 	%r124, %r123, %r120;
	mov.u32 	%r164, %r124;
	mov.u32 	%r125, %r164;
	st.global.u32 	[%rd4], %r125;
	ld.global.u32 	%r126, [%rd3];
	shl.b32 	%r127, %r126, 8;
	or.b32  	%r128, %r127, %r2;
	mul.wide.u32 	%rd40, %r128, 4;
	add.s64 	%rd41, %rd1, %rd40;
	ld.global.u32 	%r129, [%rd41];
	mov.u32 	%r130, %r164;
	add.s32 	%r131, %r130, %r129;
	mov.u32 	%r164, %r131;
	mov.u32 	%r132, %r164;
	add.s32 	%r133, %r132, %r129;
	mov.u32 	%r164, %r133;
	mov.u32 	%r134, %r164;
	st.global.u32 	[%rd4], %r134;
	ld.global.u32 	%r135, [%rd3];
	shl.b32 	%r136, %r135, 8;
	or.b32  	%r137, %r136, %r2;
	mul.wide.u32 	%rd42, %r137, 4;
	add.s64 	%rd43, %rd1, %rd42;
	ld.global.u32 	%r138, [%rd43];
	mov.u32 	%r139, %r164;
	add.s32 	%r140, %r139, %r138;
	mov.u32 	%r164, %r140;
	mov.u32 	%r141, %r164;
	add.s32 	%r142, %r141, %r138;
	mov.u32 	%r164, %r142;
	mov.u32 	%r143, %r164;
	st.global.u32 	[%rd4], %r143;
	ld.global.u32 	%r144, [%rd3];
	shl.b32 	%r145, %r144, 8;
	or.b32  	%r146, %r145, %r2;
	mul.wide.u32 	%rd44, %r146, 4;
	add.s64 	%rd45, %rd1, %rd44;
	ld.global.u32 	%r147, [%rd45];
	mov.u32 	%r148, %r164;
	add.s32 	%r149, %r148, %r147;
	mov.u32 	%r164, %r149;
	mov.u32 	%r150, %r164;
	add.s32 	%r151, %r150, %r147;
	mov.u32 	%r164, %r151;
	mov.u32 	%r152, %r164;
	st.global.u32 	[%rd4], %r152;
	ld.global.u32 	%r153, [%rd3];
	shl.b32 	%r154, %r153, 8;
	or.b32  	%r155, %r154, %r2;
	mul.wide.u32 	%rd46, %r155, 4;
	add.s64 	%rd47, %rd1, %rd46;
	ld.global.u32 	%r156, [%rd47];
	mov.u32 	%r157, %r164;
	add.s32 	%r158, %r157, %r156;
	mov.u32 	%r164, %r158;
	mov.u32 	%r159, %r164;
	add.s32 	%r160, %r159, %r156;
	mov.u32 	%r164, %r160;
	mov.u32 	%r161, %r164;
	st.global.u32 	[%rd4], %r161;
	add.s32 	%r163, %r163, 16;
	setp.ne.s32 	%p5, %r163, 10000;
	@%p5 bra 	$L__BB0_4;
$L__BB0_5:
	add.s32 	%r162, %r162, 1;
	setp.ne.s32 	%p6, %r162, %r7;
	@%p6 bra 	$L__BB0_2;
$L__BB0_6:
	ret;

}


// ===== COMPILED SASS (sm_100) =====

	.target	sm_100

	.elftype	@"ET_EXEC"


//--------------------- .note.nv.tkinfo           --------------------------
	.section	.note.nv.tkinfo,"",@"SHT_NOTE"
	.sectionflags	@"SHF_NOTE_NV_TKINFO"
	.tkinfo
        /*0018*/ 	.word	0x00000002
        /*0030*/ 	.string	""
        /*0030*/ 	.string	"ptxas"
        /*0030*/ 	.string	"Cuda compilation tools, release 13.0, V13.0.88"
        /*0030*/ 	.string	"Build cuda_13.0.r13.0/compiler.36424714_0"
        /*0030*/ 	.string	"-arch sm_100 -m 64 "



//--------------------- .note.nv.cuinfo           --------------------------
	.section	.note.nv.cuinfo,"",@"SHT_NOTE"
	.sectionflags	@"SHF_NOTE_NV_CUINFO"
        /*0018*/ 	.short	0x0002
        /*001a*/ 	.short	0x0064
        /*001c*/ 	.short	0x0082
	.zero		2


//--------------------- .nv.info                  --------------------------
	.section	.nv.info,"",@"SHT_CUDA_INFO"
	.align	4


	//----- nvinfo : EIATTR_REGCOUNT
	.align		4
        /*0000*/ 	.byte	0x04, 0x2f
        /*0002*/ 	.short	(.L_1 - .L_0)
	.align		4
.L_0:
        /*0004*/ 	.word	index@(_Z6kernelPjS_S_jj)
        /*0008*/ 	.word	0x00000016


	//----- nvinfo : EIATTR_FRAME_SIZE
	.align		4
.L_1:
        /*000c*/ 	.byte	0x04, 0x11
        /*000e*/ 	.short	(.L_3 - .L_2)
	.align		4
.L_2:
        /*0010*/ 	.word	index@(_Z6kernelPjS_S_jj)
        /*0014*/ 	.word	0x00000000


	//----- nvinfo : EIATTR_MIN_STACK_SIZE
	.align		4
.L_3:
        /*0018*/ 	.byte	0x04, 0x12
        /*001a*/ 	.short	(.L_5 - .L_4)
	.align		4
.L_4:
        /*001c*/ 	.word	index@(_Z6kernelPjS_S_jj)
        /*0020*/ 	.word	0x00000000
.L_5:


//--------------------- .nv.compat                --------------------------
	.section	.nv.compat,"",@"SHT_CUDA_COMPAT_INFO"
	.align	4
        /*0000*/ 	.byte	0x02, 0x09, 0x00, 0x00, 0x02, 0x02, 0x01, 0x00, 0x02, 0x05, 0x05, 0x00, 0x03, 0x07, 0x01, 0x01
        /*0010*/ 	.byte	0x02, 0x03, 0x00, 0x00, 0x02, 0x06, 0x01, 0x00, 0x04, 0x0b, 0x08, 0x00, 0x09, 0x00, 0x00, 0x00
        /*0020*/ 	.byte	0x00, 0x00, 0x00, 0x00


//--------------------- .nv.info._Z6kernelPjS_S_jj --------------------------
	.section	.nv.info._Z6kernelPjS_S_jj,"",@"SHT_CUDA_INFO"
	.sectionflags	@""
	.align	4


	//----- nvinfo : EIATTR_CUDA_API_VERSION
	.align		4
        /*0000*/ 	.byte	0x04, 0x37
        /*0002*/ 	.short	(.L_7 - .L_6)
.L_6:
        /*0004*/ 	.word	0x00000082


	//----- nvinfo : EIATTR_KPARAM_INFO
	.align		4
.L_7:
        /*0008*/ 	.byte	0x04, 0x17
        /*000a*/ 	.short	(.L_9 - .L_8)
.L_8:
        /*000c*/ 	.word	0x00000000
        /*0010*/ 	.short	0x0004
        /*0012*/ 	.short	0x001c
        /*0014*/ 	.byte	0x00, 0xf0, 0x11, 0x00


	//----- nvinfo : EIATTR_KPARAM_INFO
	.align		4
.L_9:
        /*0018*/ 	.byte	0x04, 0x17
        /*001a*/ 	.short	(.L_11 - .L_10)
.L_10:
        /*001c*/ 	.word	0x00000000
        /*0020*/ 	.short	0x0003
        /*0022*/ 	.short	0x0018
        /*0024*/ 	.byte	0x00, 0xf0, 0x11, 0x00


	//----- nvinfo : EIATTR_KPARAM_INFO
	.align		4
.L_11:
        /*0028*/ 	.byte	0x04, 0x17
        /*002a*/ 	.short	(.L_13 - .L_12)
.L_12:
        /*002c*/ 	.word	0x00000000
        /*0030*/ 	.short	0x0002
        /*0032*/ 	.short	0x0010
        /*0034*/ 	.byte	0x00, 0xf5, 0x21, 0x00


	//----- nvinfo : EIATTR_KPARAM_INFO
	.align		4
.L_13:
        /*0038*/ 	.byte	0x04, 0x17
        /*003a*/ 	.short	(.L_15 - .L_14)
.L_14:
        /*003c*/ 	.word	0x00000000
        /*0040*/ 	.short	0x0001
        /*0042*/ 	.short	0x0008
        /*0044*/ 	.byte	0x00, 0xf5, 0x21, 0x00


	//----- nvinfo : EIATTR_KPARAM_INFO
	.align		4
.L_15:
        /*0048*/ 	.byte	0x04, 0x17
        /*004a*/ 	.short	(.L_17 - .L_16)
.L_16:
        /*004c*/ 	.word	0x00000000
        /*0050*/ 	.short	0x0000
        /*0052*/ 	.short	0x0000
        /*0054*/ 	.byte	0x00, 0xf5, 0x21, 0x00


	//----- nvinfo : EIATTR_SPARSE_MMA_MASK
	.align		4
.L_17:
        /*0058*/ 	.byte	0x03, 0x50
        /*005a*/ 	.short	0x0000


	//----- nvinfo : EIATTR_MAXREG_COUNT
	.align		4
        /*005c*/ 	.byte	0x03, 0x1b
        /*005e*/ 	.short	0x00ff


	//----- nvinfo : EIATTR_MERCURY_ISA_VERSION
	.align		4
        /*0060*/ 	.byte	0x03, 0x5f
        /*0062*/ 	.short	0x0101


	//----- nvinfo : EIATTR_VRC_CTA_INIT_COUNT
	.align		4
        /*0064*/ 	.byte	0x02, 0x4a
	.zero		1
	.zero		1


	//----- nvinfo : EIATTR_EXIT_INSTR_OFFSETS
	.align		4
        /*0068*/ 	.byte	0x04, 0x1c
        /*006a*/ 	.short	(.L_19 - .L_18)


	//   ....[0]....
.L_18:
        /*006c*/ 	.word	0x00000030


	//   ....[1]....
        /*0070*/ 	.word	0x00000820


	//----- nvinfo : EIATTR_CBANK_PARAM_SIZE
	.align		4
.L_19:
        /*0074*/ 	.byte	0x03, 0x19
        /*0076*/ 	.short	0x0020


	//----- nvinfo : EIATTR_PARAM_CBANK
	.align		4
        /*0078*/ 	.byte	0x04, 0x0a
        /*007a*/ 	.short	(.L_21 - .L_20)
	.align		4
.L_20:
        /*007c*/ 	.word	index@(.nv.constant0._Z6kernelPjS_S_jj)
        /*0080*/ 	.short	0x0380
        /*0082*/ 	.short	0x0020


	//----- nvinfo : EIATTR_SW_WAR
	.align		4
.L_21:
        /*0084*/ 	.byte	0x04, 0x36
        /*0086*/ 	.short	(.L_23 - .L_22)
.L_22:
        /*0088*/ 	.word	0x00000008
.L_23:


//--------------------- .nv.callgraph             --------------------------
	.section	.nv.callgraph,"",@"SHT_CUDA_CALLGRAPH"
	.align	4
	.sectionentsize	8
	.align		4
        /*0000*/ 	.word	0x00000000
	.align		4
        /*0004*/ 	.word	0xffffffff
	.align		4
        /*0008*/ 	.word	0x00000000
	.align		4
        /*000c*/ 	.word	0xfffffffe
	.align		4
        /*0010*/ 	.word	0x00000000
	.align		4
        /*0014*/ 	.word	0xfffffffd
	.align		4
        /*0018*/ 	.word	0x00000000
	.align		4
        /*001c*/ 	.word	0xfffffffc


//--------------------- .text._Z6kernelPjS_S_jj   --------------------------
	.section	.text._Z6kernelPjS_S_jj,"ax",@progbits
	.align	128
        .global         _Z6kernelPjS_S_jj
        .type           _Z6kernelPjS_S_jj,@function
        .size           _Z6kernelPjS_S_jj,(.L_x_4 - _Z6kernelPjS_S_jj)
        .other          _Z6kernelPjS_S_jj,@"STO_CUDA_ENTRY STV_DEFAULT"
_Z6kernelPjS_S_jj:
.text._Z6kernelPjS_S_jj:
[----:B------:R-:W-:Y:S01]  /*0000*/  LDC R1, c[0x0][0x37c] ;  /* 0x0000df00ff017b82 */ /* 0x000fe20000000800 */
[----:B------:R-:W0:Y:S02]  /*0010*/  LDCU UR4, c[0x0][0x398] ;  /* 0x00007300ff0477ac */ /* 0x000e240008000800 */
[----:B0-----:R-:W-:-:S13]  /*0020*/  ISETP.NE.AND P0, PT, RZ, UR4, PT ;  /* 0x00000004ff007c0c */ /* 0x001fda000bf05270 */
[----:B------:R-:W-:Y:S05]  /*0030*/  @!P0 EXIT ;  /* 0x000000000000894d */ /* 0x000fea0003800000 */
[----:B------:R-:W0:Y:S01]  /*0040*/  S2R R8, SR_TID.X ;  /* 0x0000000000087919 */ /* 0x000e220000002100 */
[----:B------:R-:W1:Y:S01]  /*0050*/  LDC.64 R4, c[0x0][0x380] ;  /* 0x0000e000ff047b82 */ /* 0x000e620000000a00 */
[----:B------:R-:W2:Y:S01]  /*0060*/  LDCU.64 UR4, c[0x0][0x388] ;  /* 0x00007100ff0477ac */ /* 0x000ea20008000a00 */
[----:B------:R-:W-:Y:S01]  /*0070*/  IMAD.MOV.U32 R13, RZ, RZ, RZ ;  /* 0x000000ffff0d7224 */ /* 0x000fe200078e00ff */
[----:B------:R-:W3:Y:S01]  /*0080*/  S2R R0, SR_VIRTUALSMID ;  /* 0x0000000000007919 */ /* 0x000ee20000004300 */
[----:B------:R-:W-:Y:S01]  /*0090*/  IMAD.MOV.U32 R9, RZ, RZ, RZ ;  /* 0x000000ffff097224 */ /* 0x000fe200078e00ff */
[----:B------:R-:W4:Y:S01]  /*00a0*/  LDCU.64 UR6, c[0x0][0x358] ;  /* 0x00006b00ff0677ac */ /* 0x000f220008000a00 */
[----:B0-----:R-:W-:Y:S01]  /*00b0*/  IMAD.SHL.U32 R2, R8, 0x4, RZ ;  /* 0x0000000408027824 */ /* 0x001fe200078e00ff */
[----:B------:R-:W-:Y:S01]  /*00c0*/  SHF.R.U32.HI R8, RZ, 0x2, R8 ;  /* 0x00000002ff087819 */ /* 0x000fe20000011608 */
[----:B---3--:R-:W-:-:S03]  /*00d0*/  IMAD.SHL.U32 R3, R0, 0x100, RZ ;  /* 0x0000010000037824 */ /* 0x008fc600078e00ff */
[----:B------:R-:W-:Y:S02]  /*00e0*/  LOP3.LUT R2, R2, 0x7c, RZ, 0xc0, !PT ;  /* 0x0000007c02027812 */ /* 0x000fe400078ec0ff */
[----:B------:R-:W-:Y:S01]  /*00f0*/  LOP3.LUT R8, R8, 0xf8, RZ, 0xc0, !PT ;  /* 0x000000f808087812 */ /* 0x000fe200078ec0ff */
[----:B-1----:R-:W-:Y:S01]  /*0100*/  IMAD.WIDE.U32 R4, R3, 0x4, R4 ;  /* 0x0000000403047825 */ /* 0x002fe200078e0004 */
[----:B--2---:R-:W-:-:S04]  /*0110*/  IADD3 R2, P0, PT, R2, UR4, RZ ;  /* 0x0000000402027c10 */ /* 0x004fc8000ff1e0ff */
[----:B----4-:R-:W-:-:S09]  /*0120*/  IADD3.X R3, PT, PT, RZ, UR5, RZ, P0, !PT ;  /* 0x00000005ff037c10 */ /* 0x010fd200087fe4ff */
.L_x_2:
[----:B------:R-:W0:Y:S01]  /*0130*/  LDC.64 R6, c[0x0][0x390] ;  /* 0x0000e400ff067b82 */ /* 0x000e220000000a00 */
[----:B-1----:R-:W1:Y:S01]  /*0140*/  LDCU.64 UR4, c[0x0][0x398] ;  /* 0x00007300ff0477ac */ /* 0x002e620008000a00 */
[----:B0-----:R-:W-:-:S06]  /*0150*/  IMAD.WIDE.U32 R6, R9, 0x4, R6 ;  /* 0x0000000409067825 */ /* 0x001fcc00078e0006 */
[----:B------:R-:W2:Y:S02]  /*0160*/  LDG.E R7, desc[UR6][R6.64] ;  /* 0x0000000606077981 */ /* 0x000ea4000c1e1900 */
[----:B--2---:R-:W-:-:S04]  /*0170*/  ISETP.NE.AND P0, PT, R0, R7, PT ;  /* 0x000000070000720c */ /* 0x004fc80003f05270 */
[C---:B-1----:R-:W-:Y:S02]  /*0180*/  ISETP.GE.U32.OR P0, PT, R9.reuse, UR5, P0 ;  /* 0x0000000509007c0c */ /* 0x042fe40008706470 */
[----:B------:R-:W-:-:S04]  /*0190*/  IADD3 R9, PT, PT, R9, 0x1, RZ ;  /* 0x0000000109097810 */ /* 0x000fc80007ffe0ff */
[----:B------:R-:W-:-:S07]  /*01a0*/  ISETP.NE.AND P1, PT, R9, UR4, PT ;  /* 0x0000000409007c0c */ /* 0x000fce000bf25270 */
[----:B------:R-:W-:Y:S06]  /*01b0*/  @P0 BRA `(.L_x_0) ;  /* 0x0000000400940947 */ /* 0x000fec0003800000 */
[----:B------:R-:W-:-:S05]  /*01c0*/  UMOV UR4, URZ ;  /* 0x000000ff00047c82 */ /* 0x000fca0008000000 */
.L_x_1:
[----:B------:R-:W2:Y:S01]  /*01d0*/  LDG.E R11, desc[UR6][R2.64] ;  /* 0x00000006020b7981 */ /* 0x000ea2000c1e1900 */
[----:B------:R-:W0:Y:S01]  /*01e0*/  LDC.64 R6, c[0x0][0x380] ;  /* 0x0000e000ff067b82 */ /* 0x000e220000000a00 */
[----:B--2---:R-:W-:-:S04]  /*01f0*/  IMAD R11, R11, 0x100, R8 ;  /* 0x000001000b0b7824 */ /* 0x004fc800078e0208 */
[----:B0-----:R-:W-:-:S06]  /*0200*/  IMAD.WIDE.U32 R10, R11, 0x4, R6 ;  /* 0x000000040b0a7825 */ /* 0x001fcc00078e0006 */
[----:B------:R-:W2:Y:S02]  /*0210*/  LDG.E R10, desc[UR6][R10.64] ;  /* 0x000000060a0a7981 */ /* 0x000ea4000c1e1900 */
[----:B-12---:R-:W-:-:S05]  /*0220*/  IADD3 R15, PT, PT, R10, R13, R10 ;  /* 0x0000000d0a0f7210 */ /* 0x006fca0007ffe00a */
[----:B------:R0:W-:Y:S04]  /*0230*/  STG.E desc[UR6][R4.64], R15 ;  /* 0x0000000f04007986 */ /* 0x0001e8000c101906 */
[----:B------:R-:W2:Y:S02]  /*0240*/  LDG.E R13, desc[UR6][R2.64] ;  /* 0x00000006020d7981 */ /* 0x000ea4000c1e1900 */
[----:B--2---:R-:W-:-:S04]  /*0250*/  IMAD R13, R13, 0x100, R8 ;  /* 0x000001000d0d7824 */ /* 0x004fc800078e0208 */
[----:B------:R-:W-:-:S06]  /*0260*/  IMAD.WIDE.U32 R12, R13, 0x4, R6 ;  /* 0x000000040d0c7825 */ /* 0x000fcc00078e0006 */
[----:B------:R-:W2:Y:S02]  /*0270*/  LDG.E R12, desc[UR6][R12.64] ;  /* 0x000000060c0c7981 */ /* 0x000ea4000c1e1900 */
[----:B--2---:R-:W-:-:S05]  /*0280*/  IADD3 R17, PT, PT, R12, R15, R12 ;  /* 0x0000000f0c117210 */ /* 0x004fca0007ffe00c */
[----:B------:R1:W-:Y:S04]  /*0290*/  STG.E desc[UR6][R4.64], R17 ;  /* 0x0000001104007986 */ /* 0x0003e8000c101906 */
[----:B------:R-:W2:Y:S02]  /*02a0*/  LDG.E R19, desc[UR6][R2.64] ;  /* 0x0000000602137981 */ /* 0x000ea4000c1e1900 */
[----:B--2---:R-:W-:-:S05]  /*02b0*/  LEA R19, R19, R8, 0x8 ;  /* 0x0000000813137211 */ /* 0x004fca00078e40ff */
[----:B------:R-:W-:-:S06]  /*02c0*/  IMAD.WIDE.U32 R10, R19, 0x4, R6 ;  /* 0x00000004130a7825 */ /* 0x000fcc00078e0006 */
[----:B------:R-:W0:Y:S02]  /*02d0*/  LDG.E R10, desc[UR6][R10.64] ;  /* 0x000000060a0a7981 */ /* 0x000e24000c1e1900 */
[----:B0-----:R-:W-:-:S05]  /*02e0*/  IADD3 R15, PT, PT, R10, R17, R10 ;  /* 0x000000110a0f7210 */ /* 0x001fca0007ffe00a */
[----:B------:R0:W-:Y:S04]  /*02f0*/  STG.E desc[UR6][R4.64], R15 ;  /* 0x0000000f04007986 */ /* 0x0001e8000c101906 */
[----:B------:R-:W2:Y:S02]  /*0300*/  LDG.E R19, desc[UR6][R2.64] ;  /* 0x0000000602137981 */ /* 0x000ea4000c1e1900 */
[----:B--2---:R-:W-:-:S04]  /*0310*/  IMAD R19, R19, 0x100, R8 ;  /* 0x0000010013137824 */ /* 0x004fc800078e0208 */
[----:B------:R-:W-:-:S06]  /*0320*/  IMAD.WIDE.U32 R12, R19, 0x4, R6 ;  /* 0x00000004130c7825 */ /* 0x000fcc00078e0006 */
[----:B------:R-:W1:Y:S02]  /*0330*/  LDG.E R12, desc[UR6][R12.64] ;  /* 0x000000060c0c7981 */ /* 0x000e64000c1e1900 */
[----:B-1----:R-:W-:-:S05]  /*0340*/  IADD3 R17, PT, PT, R12, R15, R12 ;  /* 0x0000000f0c117210 */ /* 0x002fca0007ffe00c */
[----:B------:R1:W-:Y:S04]  /*0350*/  STG.E desc[UR6][R4.64], R17 ;  /* 0x0000001104007986 */ /* 0x0003e8000c101906 */
[----:B------:R-:W2:Y:S02]  /*0360*/  LDG.E R19, desc[UR6][R2.64] ;  /* 0x0000000602137981 */ /* 0x000ea4000c1e1900 */
[----:B--2---:R-:W-:-:S04]  /*0370*/  IMAD R19, R19, 0x100, R8 ;  /* 0x0000010013137824 */ /* 0x004fc800078e0208 */
[----:B------:R-:W-:-:S06]  /*0380*/  IMAD.WIDE.U32 R10, R19, 0x4, R6 ;  /* 0x00000004130a7825 */ /* 0x000fcc00078e0006 */
[----:B------:R-:W0:Y:S02]  /*0390*/  LDG.E R10, desc[UR6][R10.64] ;  /* 0x000000060a0a7981 */ /* 0x000e24000c1e1900 */
[----:B0-----:R-:W-:-:S05]  /*03a0*/  IADD3 R15, PT, PT, R10, R17, R10 ;  /* 0x000000110a0f7210 */ /* 0x001fca0007ffe00a */
[----:B------:R0:W-:Y:S04]  /*03b0*/  STG.E desc[UR6][R4.64], R15 ;  /* 0x0000000f04007986 */ /* 0x0001e8000c101906 */
[----:B------:R-:W2:Y:S02]  /*03c0*/  LDG.E R19, desc[UR6][R2.64] ;  /* 0x0000000602137981 */ /* 0x000ea4000c1e1900 */
[----:B--2---:R-:W-:-:S05]  /*03d0*/  LEA R19, R19, R8, 0x8 ;  /* 0x0000000813137211 */ /* 0x004fca00078e40ff */
        /* <DEDUP_REMOVED lines=61> */
[----:B------:R-:W2:Y:S01]  /*07b0*/  LDG.E R6, desc[UR6][R6.64] ;  /* 0x0000000606067981 */ /* 0x000ea2000c1e1900 */
[----:B------:R-:W-:-:S04]  /*07c0*/  UIADD3 UR4, UPT, UPT, UR4, 0x10, URZ ;  /* 0x0000001004047890 */ /* 0x000fc8000fffe0ff */
[----:B------:R-:W-:Y:S01]  /*07d0*/  UISETP.NE.AND UP0, UPT, UR4, 0x2710, UPT ;  /* 0x000027100400788c */ /* 0x000fe2000bf05270 */
[----:B--2---:R-:W-:-:S05]  /*07e0*/  IADD3 R13, PT, PT, R6, R15, R6 ;  /* 0x0000000f060d7210 */ /* 0x004fca0007ffe006 */
[----:B------:R1:W-:Y:S03]  /*07f0*/  STG.E desc[UR6][R4.64], R13 ;  /* 0x0000000d04007986 */ /* 0x0003e6000c101906 */
[----:B------:R-:W-:Y:S05]  /*0800*/  BRA.U UP0, `(.L_x_1) ;  /* 0xfffffff900707547 */ /* 0x000fea000b83ffff */
.L_x_0:
[----:B------:R-:W-:Y:S05]  /*0810*/  @P1 BRA `(.L_x_2) ;  /* 0xfffffff800441947 */ /* 0x000fea000383ffff */
[----:B------:R-:W-:Y:S05]  /*0820*/  EXIT ;  /* 0x000000000000794d */ /* 0x000fea0003800000 */
.L_x_3:
[----:B------:R-:W-:-:S00]  /*0830*/  BRA `(.L_x_3) ;  /* 0xfffffffc00fc7947 */ /* 0x000fc0000383ffff */
[----:B------:R-:W-:-:S00]  /*0840*/  NOP ;  /* 0x0000000000007918 */ /* 0x000fc00000000000 */
        /* <DEDUP_REMOVED lines=11> */
.L_x_4:


//--------------------- .nv.shared.reserved.0     --------------------------
	.section	.nv.shared.reserved.0,"aw",@nobits
	.weak		__nv_reservedSMEM_offset_0_alias
	.size		__nv_reservedSMEM_offset_0_alias, 0, 64
	.other		__nv_reservedSMEM_offset_0_alias,@"STO_CUDA_RESERVED_SHARED STV_DEFAULT"
__nv_reservedSMEM_offset_0_alias:
	.zero		0
	.zero		64


//--------------------- .nv.constant0._Z6kernelPjS_S_jj --------------------------
	.section	.nv.constant0._Z6kernelPjS_S_jj,"a",@progbits
	.sectionflags	@""
	.align	4
.nv.constant0._Z6kernelPjS_S_jj:
	.zero		928


//--------------------- SYMBOLS --------------------------

	.type		.nv.reservedSmem.offset0,@object
	.size		.nv.reservedSmem.offset0,0x4
